//
// Generated by NVIDIA NVVM Compiler
//
// Compiler Build ID: CL-36424714
// Cuda compilation tools, release 13.0, V13.0.88
// Based on NVVM 20.0.0
//

.version 9.0
.target sm_100
.address_size 64

	// .globl	_Z9printSomei
.extern .func  (.param .b32 func_retval0) vprintf
(
	.param .b64 vprintf_param_0,
	.param .b64 vprintf_param_1
)
;
.global .align 1 .b8 $str[3] = {37, 100};

.visible .entry _Z9printSomei(
	.param .u32 _Z9printSomei_param_0
)
{
	.local .align 8 .b8 	__local_depot0[8];
	.reg .b64 	%SP;
	.reg .b64 	%SPL;
	.reg .b32 	%r<4>;
	.reg .b64 	%rd<5>;

	mov.u64 	%SPL, __local_depot0;
	cvta.local.u64 	%SP, %SPL;
	ld.param.u32 	%r1, [_Z9printSomei_param_0];
	add.u64 	%rd1, %SP, 0;
	add.u64 	%rd2, %SPL, 0;
	st.local.u32 	[%rd2], %r1;
	mov.u64 	%rd3, $str;
	cvta.global.u64 	%rd4, %rd3;
	{ // callseq 0, 0
	.param .b64 param0;
	st.param.b64 	[param0], %rd4;
	.param .b64 param1;
	st.param.b64 	[param1], %rd1;
	.param .b32 retval0;
	call.uni (retval0), 
	vprintf, 
	(
	param0, 
	param1
	);
	ld.param.b32 	%r2, [retval0];
	} // callseq 0
	ret;

}


// ===== COMPILED SASS (sm_100) =====

	.target	sm_100

	.elftype	@"ET_EXEC"


//--------------------- .note.nv.tkinfo           --------------------------
	.section	.note.nv.tkinfo,"",@"SHT_NOTE"
	.sectionflags	@"SHF_NOTE_NV_TKINFO"
	.tkinfo
        /*0018*/ 	.word	0x00000002
        /*0030*/ 	.string	""
        /*0030*/ 	.string	"ptxas"
        /*0030*/ 	.string	"Cuda compilation tools, release 13.0, V13.0.88"
        /*0030*/ 	.string	"Build cuda_13.0.r13.0/compiler.36424714_0"
        /*0030*/ 	.string	"-arch sm_100 -m 64 "



//--------------------- .note.nv.cuinfo           --------------------------
	.section	.note.nv.cuinfo,"",@"SHT_NOTE"
	.sectionflags	@"SHF_NOTE_NV_CUINFO"
        /*0018*/ 	.short	0x0002
        /*001a*/ 	.short	0x0064
        /*001c*/ 	.short	0x0082
	.zero		2


//--------------------- .nv.info                  --------------------------
	.section	.nv.info,"",@"SHT_CUDA_INFO"
	.align	4


	//----- nvinfo : EIATTR_REGCOUNT
	.align		4
        /*0000*/ 	.byte	0x04, 0x2f
        /*0002*/ 	.short	(.L_2 - .L_1)
	.align		4
.L_1:
        /*0004*/ 	.word	index@(_Z9printSomei)
        /*0008*/ 	.word	0x00000018


	//----- nvinfo : EIATTR_FRAME_SIZE
	.align		4
.L_2:
        /*000c*/ 	.byte	0x04, 0x11
        /*000e*/ 	.short	(.L_4 - .L_3)
	.align		4
.L_3:
        /*0010*/ 	.word	index@(_Z9printSomei)
        /*0014*/ 	.word	0x00000008


	//----- nvinfo : EIATTR_MIN_STACK_SIZE
	.align		4
.L_4:
        /*0018*/ 	.byte	0x04, 0x12
        /*001a*/ 	.short	(.L_6 - .L_5)
	.align		4
.L_5:
        /*001c*/ 	.word	index@(_Z9printSomei)
        /*0020*/ 	.word	0x00000008
.L_6:


//--------------------- .nv.compat                --------------------------
	.section	.nv.compat,"",@"SHT_CUDA_COMPAT_INFO"
	.align	4
        /*0000*/ 	.byte	0x02, 0x09, 0x00, 0x00, 0x02, 0x02, 0x01, 0x00, 0x02, 0x05, 0x05, 0x00, 0x03, 0x07, 0x01, 0x01
        /*0010*/ 	.byte	0x02, 0x03, 0x00, 0x00, 0x02, 0x06, 0x01, 0x00, 0x04, 0x0b, 0x08, 0x00, 0x09, 0x00, 0x00, 0x00
        /*0020*/ 	.byte	0x00, 0x00, 0x00, 0x00


//--------------------- .nv.info._Z9printSomei    --------------------------
	.section	.nv.info._Z9printSomei,"",@"SHT_CUDA_INFO"
	.sectionflags	@""
	.align	4


	//----- nvinfo : EIATTR_CUDA_API_VERSION
	.align		4
        /*0000*/ 	.byte	0x04, 0x37
        /*0002*/ 	.short	(.L_8 - .L_7)
.L_7:
        /*0004*/ 	.word	0x00000082


	//----- nvinfo : EIATTR_KPARAM_INFO
	.align		4
.L_8:
        /*0008*/ 	.byte	0x04, 0x17
        /*000a*/ 	.short	(.L_10 - .L_9)
.L_9:
        /*000c*/ 	.word	0x00000000
        /*0010*/ 	.short	0x0000
        /*0012*/ 	.short	0x0000
        /*0014*/ 	.byte	0x00, 0xf0, 0x11, 0x00


	//----- nvinfo : EIATTR_SPARSE_MMA_MASK
	.align		4
.L_10:
        /*0018*/ 	.byte	0x03, 0x50
        /*001a*/ 	.short	0x0000


	//----- nvinfo : EIATTR_MAXREG_COUNT
	.align		4
        /*001c*/ 	.byte	0x03, 0x1b
        /*001e*/ 	.short	0x00ff


	//----- nvinfo : EIATTR_EXTERNS
	.align		4
        /*0020*/ 	.byte	0x04, 0x0f
        /*0022*/ 	.short	(.L_12 - .L_11)


	//   ....[0]....
	.align		4
.L_11:
        /*0024*/ 	.word	index@(vprintf)


	//----- nvinfo : EIATTR_MERCURY_ISA_VERSION
	.align		4
.L_12:
        /*0028*/ 	.byte	0x03, 0x5f
        /*002a*/ 	.short	0x0101


	//----- nvinfo : EIATTR_VRC_CTA_INIT_COUNT
	.align		4
        /*002c*/ 	.byte	0x02, 0x4a
	.zero		1
	.zero		1


	//----- nvinfo : EIATTR_SYSCALL_OFFSETS
	.align		4
        /*0030*/ 	.byte	0x04, 0x46
        /*0032*/ 	.short	(.L_14 - .L_13)


	//   ....[0]....
.L_13:
        /*0034*/ 	.word	0x000000e0


	//----- nvinfo : EIATTR_EXIT_INSTR_OFFSETS
	.align		4
.L_14:
        /*0038*/ 	.byte	0x04, 0x1c
        /*003a*/ 	.short	(.L_16 - .L_15)


	//   ....[0]....
.L_15:
        /*003c*/ 	.word	0x000000f0


	//----- nvinfo : EIATTR_CBANK_PARAM_SIZE
	.align		4
.L_16:
        /*0040*/ 	.byte	0x03, 0x19
        /*0042*/ 	.short	0x0004


	//----- nvinfo : EIATTR_PARAM_CBANK
	.align		4
        /*0044*/ 	.byte	0x04, 0x0a
        /*0046*/ 	.short	(.L_18 - .L_17)
	.align		4
.L_17:
        /*0048*/ 	.word	index@(.nv.constant0._Z9printSomei)
        /*004c*/ 	.short	0x0380
        /*004e*/ 	.short	0x0004


	//----- nvinfo : EIATTR_SW_WAR
	.align		4
.L_18:
        /*0050*/ 	.byte	0x04, 0x36
        /*0052*/ 	.short	(.L_20 - .L_19)
.L_19:
        /*0054*/ 	.word	0x00000008
.L_20:


//--------------------- .nv.callgraph             --------------------------
	.section	.nv.callgraph,"",@"SHT_CUDA_CALLGRAPH"
	.align	4
	.sectionentsize	8
	.align		4
        /*0000*/ 	.word	0x00000000
	.align		4
        /*0004*/ 	.word	0xffffffff
	.align		4
        /*0008*/ 	.word	index@(_Z9printSomei)
	.align		4
        /*000c*/ 	.word	index@(vprintf)
	.align		4
        /*0010*/ 	.word	0x00000000
	.align		4
        /*0014*/ 	.word	0xfffffffe
	.align		4
        /*0018*/ 	.word	0x00000000
	.align		4
        /*001c*/ 	.word	0xfffffffd
	.align		4
        /*0020*/ 	.word	0x00000000
	.align		4
        /*0024*/ 	.word	0xfffffffc


//--------------------- .nv.constant4             --------------------------
	.section	.nv.constant4,"a",@progbits
	.align	8
	.align		8
.nv.constant4:
        /*0000*/ 	.dword	vprintf
	.align		8
        /*0008*/ 	.dword	$str


//--------------------- .text._Z9printSomei       --------------------------
	.section	.text._Z9printSomei,"ax",@progbits
	.align	128
        .global         _Z9printSomei
        .type           _Z9printSomei,@function
        .size           _Z9printSomei,(.L_x_2 - _Z9printSomei)
        .other          _Z9printSomei,@"STO_CUDA_ENTRY STV_DEFAULT"
_Z9printSomei:
.text._Z9printSomei:
[----:B------:R-:W0:Y:S08]  /*0000*/  LDC R1, c[0x0][0x37c] ;  /* 0x0000df00ff017b82 */ /* 0x000e300000000800 */
[----:B------:R-:W1:Y:S01]  /*0010*/  LDC R8, c[0x0][0x380] ;  /* 0x0000e000ff087b82 */ /* 0x000e620000000800 */
[----:B0-----:R-:W-:Y:S01]  /*0020*/  VIADD R1, R1, 0xfffffff8 ;  /* 0xfffffff801017836 */ /* 0x001fe20000000000 */
[----:B------:R-:W-:Y:S01]  /*0030*/  MOV R0, 0x0 ;  /* 0x0000000000007802 */ /* 0x000fe20000000f00 */
[----:B------:R-:W0:Y:S01]  /*0040*/  LDCU UR4, c[0x0][0x2f8] ;  /* 0x00005f00ff0477ac */ /* 0x000e220008000800 */
[----:B------:R-:W2:Y:S04]  /*0050*/  LDCU.64 UR6, c[0x4][0x8] ;  /* 0x01000100ff0677ac */ /* 0x000ea80008000a00 */
[----:B------:R3:W4:Y:S01]  /*0060*/  LDC.64 R2, c[0x4][R0] ;  /* 0x0100000000027b82 */ /* 0x0007220000000a00 */
[----:B------:R-:W5:Y:S01]  /*0070*/  LDCU UR5, c[0x0][0x2fc] ;  /* 0x00005f80ff0577ac */ /* 0x000f620008000800 */
[----:B0-----:R-:W-:Y:S01]  /*0080*/  IADD3 R6, P0, PT, R1, UR4, RZ ;  /* 0x0000000401067c10 */ /* 0x001fe2000ff1e0ff */
[----:B-1----:R3:W-:Y:S01]  /*0090*/  STL [R1], R8 ;  /* 0x0000000801007387 */ /* 0x0027e20000100800 */
[----:B--2---:R-:W-:Y:S01]  /*00a0*/  IMAD.U32 R4, RZ, RZ, UR6 ;  /* 0x00000006ff047e24 */ /* 0x004fe2000f8e00ff */
[----:B------:R-:W-:-:S02]  /*00b0*/  MOV R5, UR7 ;  /* 0x0000000700057c02 */ /* 0x000fc40008000f00 */
[----:B-----5:R-:W-:-:S08]  /*00c0*/  IMAD.X R7, RZ, RZ, UR5, P0 ;  /* 0x00000005ff077e24 */ /* 0x020fd000080e06ff */
[----:B------:R-:W-:-:S07]  /*00d0*/  LEPC R20, `(.L_x_0) ;  /* 0x000000001014794e */ /* 0x000fce0000000000 */
[----:B---34-:R-:W-:Y:S05]  /*00e0*/  CALL.ABS.NOINC R2 ;  /* 0x0000000002007343 */ /* 0x018fea0003c00000 */
.L_x_0:
[----:B------:R-:W-:Y:S05]  /*00f0*/  EXIT ;  /* 0x000000000000794d */ /* 0x000fea0003800000 */
.L_x_1:
[----:B------:R-:W-:-:S00]  /*0100*/  BRA `(.L_x_1) ;  /* 0xfffffffc00fc7947 */ /* 0x000fc0000383ffff */
[----:B------:R-:W-:-:S00]  /*0110*/  NOP ;  /* 0x0000000000007918 */ /* 0x000fc00000000000 */
        /* <DEDUP_REMOVED lines=14> */
.L_x_2:


//--------------------- .nv.global.init           --------------------------
	.section	.nv.global.init,"aw",@progbits
.nv.global.init:
	.type		$str,@object
	.size		$str,(.L_0 - $str)
$str:
        /*0000*/ 	.byte	0x25, 0x64, 0x00
.L_0:


//--------------------- .nv.shared.reserved.0     --------------------------
	.section	.nv.shared.reserved.0,"aw",@nobits
	.weak		__nv_reservedSMEM_offset_0_alias
	.size		__nv_reservedSMEM_offset_0_alias, 0, 64
	.other		__nv_reservedSMEM_offset_0_alias,@"STO_CUDA_RESERVED_SHARED STV_DEFAULT"
__nv_reservedSMEM_offset_0_alias:
	.zero		0
	.zero		64


//--------------------- .nv.constant0._Z9printSomei --------------------------
	.section	.nv.constant0._Z9printSomei,"a",@progbits
	.sectionflags	@""
	.align	4
.nv.constant0._Z9printSomei:
	.zero		900


//--------------------- SYMBOLS --------------------------

	.type		.nv.reservedSmem.offset0,@object
	.size		.nv.reservedSmem.offset0,0x4
	.type		vprintf,@function
